	.headerflags	@"EF_CUDA_TEXMODE_UNIFIED EF_CUDA_64BIT_ADDRESS EF_CUDA_ACCELERATORS EF_CUDA_SM90 EF_CUDA_VIRTUAL_SM(EF_CUDA_SM90)"
	.elftype	@"ET_EXEC"


//--------------------- .nv.info                  --------------------------
	.section	.nv.info,"",@"SHT_CUDA_INFO"
	.align	4


	//----- nvinfo : EIATTR_REGCOUNT
	.align		4
        /*0000*/ 	.byte	0x04, 0x2f
        /*0002*/ 	.short	(.L_3 - .L_2)
	.align		4
.L_2:
        /*0004*/ 	.word	index@(triton_red_fused__native_batch_norm_legit_no_training_mean_relu_3)
        /*0008*/ 	.word	0x00000020


	//----- nvinfo : EIATTR_MIN_STACK_SIZE
	.align		4
.L_3:
        /*000c*/ 	.byte	0x04, 0x12
        /*000e*/ 	.short	(.L_5 - .L_4)
	.align		4
.L_4:
        /*0010*/ 	.word	index@(triton_red_fused__native_batch_norm_legit_no_training_mean_relu_3)
        /*0014*/ 	.word	0x00000000


	//----- nvinfo : EIATTR_FRAME_SIZE
	.align		4
.L_5:
        /*0018*/ 	.byte	0x04, 0x11
        /*001a*/ 	.short	(.L_7 - .L_6)
	.align		4
.L_6:
        /*001c*/ 	.word	index@(triton_red_fused__native_batch_norm_legit_no_training_mean_relu_3)
        /*0020*/ 	.word	0x00000000


	//----- nvinfo : EIATTR_MIN_STACK_SIZE
	.align		4
.L_7:
        /*0024*/ 	.byte	0x04, 0x12
        /*0026*/ 	.short	(.L_9 - .L_8)
	.align		4
.L_8:
        /*0028*/ 	.word	index@(triton_red_fused__native_batch_norm_legit_no_training_mean_relu_3)
        /*002c*/ 	.word	0x00000000
.L_9:


//--------------------- .nv.info.triton_red_fused__native_batch_norm_legit_no_training_mean_relu_3 --------------------------
	.section	.nv.info.triton_red_fused__native_batch_norm_legit_no_training_mean_relu_3,"",@"SHT_CUDA_INFO"
	.sectionflags	@""
	.align	4


	//----- nvinfo : EIATTR_CUDA_API_VERSION
	.align		4
        /*0000*/ 	.byte	0x04, 0x37
        /*0002*/ 	.short	(.L_11 - .L_10)
.L_10:
        /*0004*/ 	.word	0x0000007c


	//----- nvinfo : EIATTR_KPARAM_INFO
	.align		4
.L_11:
        /*0008*/ 	.byte	0x04, 0x17
        /*000a*/ 	.short	(.L_13 - .L_12)
.L_12:
        /*000c*/ 	.word	0x00000000
        /*0010*/ 	.short	0x0007
        /*0012*/ 	.short	0x0034
        /*0014*/ 	.byte	0x00, 0xf0, 0x11, 0x00


	//----- nvinfo : EIATTR_KPARAM_INFO
	.align		4
.L_13:
        /*0018*/ 	.byte	0x04, 0x17
        /*001a*/ 	.short	(.L_15 - .L_14)
.L_14:
        /*001c*/ 	.word	0x00000000
        /*0020*/ 	.short	0x0006
        /*0022*/ 	.short	0x0030
        /*0024*/ 	.byte	0x00, 0xf0, 0x11, 0x00


	//----- nvinfo : EIATTR_KPARAM_INFO
	.align		4
.L_15:
        /*0028*/ 	.byte	0x04, 0x17
        /*002a*/ 	.short	(.L_17 - .L_16)
.L_16:
        /*002c*/ 	.word	0x00000000
        /*0030*/ 	.short	0x0005
        /*0032*/ 	.short	0x0028
        /*0034*/ 	.byte	0x00, 0xf4, 0x21, 0x00


	//----- nvinfo : EIATTR_KPARAM_INFO
	.align		4
.L_17:
        /*0038*/ 	.byte	0x04, 0x17
        /*003a*/ 	.short	(.L_19 - .L_18)
.L_18:
        /*003c*/ 	.word	0x00000000
        /*0040*/ 	.short	0x0004
        /*0042*/ 	.short	0x0020
        /*0044*/ 	.byte	0x00, 0xf4, 0x21, 0x00


	//----- nvinfo : EIATTR_KPARAM_INFO
	.align		4
.L_19:
        /*0048*/ 	.byte	0x04, 0x17
        /*004a*/ 	.short	(.L_21 - .L_20)
.L_20:
        /*004c*/ 	.word	0x00000000
        /*0050*/ 	.short	0x0003
        /*0052*/ 	.short	0x0018
        /*0054*/ 	.byte	0x00, 0xf4, 0x21, 0x00


	//----- nvinfo : EIATTR_KPARAM_INFO
	.align		4
.L_21:
        /*0058*/ 	.byte	0x04, 0x17
        /*005a*/ 	.short	(.L_23 - .L_22)
.L_22:
        /*005c*/ 	.word	0x00000000
        /*0060*/ 	.short	0x0002
        /*0062*/ 	.short	0x0010
        /*0064*/ 	.byte	0x00, 0xf4, 0x21, 0x00


	//----- nvinfo : EIATTR_KPARAM_INFO
	.align		4
.L_23:
        /*0068*/ 	.byte	0x04, 0x17
        /*006a*/ 	.short	(.L_25 - .L_24)
.L_24:
        /*006c*/ 	.word	0x00000000
        /*0070*/ 	.short	0x0001
        /*0072*/ 	.short	0x0008
        /*0074*/ 	.byte	0x00, 0xf4, 0x21, 0x00


	//----- nvinfo : EIATTR_KPARAM_INFO
	.align		4
.L_25:
        /*0078*/ 	.byte	0x04, 0x17
        /*007a*/ 	.short	(.L_27 - .L_26)
.L_26:
        /*007c*/ 	.word	0x00000000
        /*0080*/ 	.short	0x0000
        /*0082*/ 	.short	0x0000
        /*0084*/ 	.byte	0x00, 0xf4, 0x21, 0x00


	//----- nvinfo : EIATTR_SPARSE_MMA_MASK
	.align		4
.L_27:
        /*0088*/ 	.byte	0x03, 0x50
        /*008a*/ 	.short	0x0000


	//----- nvinfo : EIATTR_MAXREG_COUNT
	.align		4
        /*008c*/ 	.byte	0x03, 0x1b
        /*008e*/ 	.short	0x00ff


	//----- nvinfo : EIATTR_COOP_GROUP_MASK_REGIDS
	.align		4
        /*0090*/ 	.byte	0x04, 0x29
        /*0092*/ 	.short	(.L_29 - .L_28)


	//   ....[0]....
.L_28:
        /*0094*/ 	.word	0xffffffff


	//   ....[1]....
        /*0098*/ 	.word	0xffffffff


	//   ....[2]....
        /*009c*/ 	.word	0xffffffff


	//   ....[3]....
        /*00a0*/ 	.word	0xffffffff


	//   ....[4]....
        /*00a4*/ 	.word	0xffffffff


	//   ....[5]....
        /*00a8*/ 	.word	0xffffffff


	//   ....[6]....
        /*00ac*/ 	.word	0xffffffff


	//   ....[7]....
        /*00b0*/ 	.word	0xffffffff


	//----- nvinfo : EIATTR_COOP_GROUP_INSTR_OFFSETS
	.align		4
.L_29:
        /*00b4*/ 	.byte	0x04, 0x28
        /*00b6*/ 	.short	(.L_31 - .L_30)


	//   ....[0]....
.L_30:
        /*00b8*/ 	.word	0x000007c0


	//   ....[1]....
        /*00bc*/ 	.word	0x000007d0


	//   ....[2]....
        /*00c0*/ 	.word	0x000007e0


	//   ....[3]....
        /*00c4*/ 	.word	0x000007f0


	//   ....[4]....
        /*00c8*/ 	.word	0x00000970


	//   ....[5]....
        /*00cc*/ 	.word	0x00000980


	//   ....[6]....
        /*00d0*/ 	.word	0x000009b0


	//   ....[7]....
        /*00d4*/ 	.word	0x000009d0


	//----- nvinfo : EIATTR_EXIT_INSTR_OFFSETS
	.align		4
.L_31:
        /*00d8*/ 	.byte	0x04, 0x1c
        /*00da*/ 	.short	(.L_33 - .L_32)


	//   ....[0]....
.L_32:
        /*00dc*/ 	.word	0x00000b00


	//   ....[1]....
        /*00e0*/ 	.word	0x00000b50


	//----- nvinfo : EIATTR_REQNTID
	.align		4
.L_33:
        /*00e4*/ 	.byte	0x04, 0x10
        /*00e6*/ 	.short	(.L_35 - .L_34)
.L_34:
        /*00e8*/ 	.word	0x00000080
        /*00ec*/ 	.word	0x00000001
        /*00f0*/ 	.word	0x00000001


	//----- nvinfo : EIATTR_CBANK_PARAM_SIZE
	.align		4
.L_35:
        /*00f4*/ 	.byte	0x03, 0x19
        /*00f6*/ 	.short	0x0038


	//----- nvinfo : EIATTR_PARAM_CBANK
	.align		4
        /*00f8*/ 	.byte	0x04, 0x0a
        /*00fa*/ 	.short	(.L_37 - .L_36)
	.align		4
.L_36:
        /*00fc*/ 	.word	index@(.nv.constant0.triton_red_fused__native_batch_norm_legit_no_training_mean_relu_3)
        /*0100*/ 	.short	0x0210
        /*0102*/ 	.short	0x0038


	//----- nvinfo : EIATTR_SW_WAR
	.align		4
.L_37:
        /*0104*/ 	.byte	0x04, 0x36
        /*0106*/ 	.short	(.L_39 - .L_38)
.L_38:
        /*0108*/ 	.word	0x00000008
.L_39:


//--------------------- .nv.callgraph             --------------------------
	.section	.nv.callgraph,"",@"SHT_CUDA_CALLGRAPH"
	.align	4
	.sectionentsize	8
	.align		4
        /*0000*/ 	.word	0x00000000
	.align		4
        /*0004*/ 	.word	0xffffffff
	.align		4
        /*0008*/ 	.word	0x00000000
	.align		4
        /*000c*/ 	.word	0xfffffffe
	.align		4
        /*0010*/ 	.word	0x00000000
	.align		4
        /*0014*/ 	.word	0xfffffffd
	.align		4
        /*0018*/ 	.word	0x00000000
	.align		4
        /*001c*/ 	.word	0xfffffffc


//--------------------- .nv.constant4             --------------------------
	.section	.nv.constant4,"a",@progbits
	.align	8
	.align		8
.nv.constant4:
        /*0000*/ 	.dword	_$_str
	.align		8
        /*0008*/ 	.dword	_$_str_$_2


//--------------------- .text.triton_red_fused__native_batch_norm_legit_no_training_mean_relu_3 --------------------------
	.section	.text.triton_red_fused__native_batch_norm_legit_no_training_mean_relu_3,"ax",@progbits
	.sectionflags	@"SHF_BARRIERS=1"
	.align	128
        .global         triton_red_fused__native_batch_norm_legit_no_training_mean_relu_3
        .type           triton_red_fused__native_batch_norm_legit_no_training_mean_relu_3,@function
        .size           triton_red_fused__native_batch_norm_legit_no_training_mean_relu_3,(.L_x_2 - triton_red_fused__native_batch_norm_legit_no_training_mean_relu_3)
        .other          triton_red_fused__native_batch_norm_legit_no_training_mean_relu_3,@"STO_CUDA_ENTRY STV_DEFAULT"
triton_red_fused__native_batch_norm_legit_no_training_mean_relu_3:
.text.triton_red_fused__native_batch_norm_legit_no_training_mean_relu_3:
[----:B------:R-:W0:Y:S01]  /*0000*/  LDC R1, c[0x0][0x28] ;  /* 0x00000a00ff017b82 */ /* 0x000e220000000800 */
[----:B------:R-:W1:Y:S07]  /*0010*/  S2R R0, SR_CTAID.X ;  /* 0x0000000000007919 */ /* 0x000e6e0000002500 */
[----:B------:R-:W2:Y:S01]  /*0020*/  LDC.64 R4, c[0x0][0x220] ;  /* 0x00008800ff047b82 */ /* 0x000ea20000000a00 */
[----:B------:R-:W-:Y:S02]  /*0030*/  CS2R R16, SRZ ;  /* 0x0000000000107805 */ /* 0x000fe4000001ff00 */
[----:B------:R-:W-:Y:S01]  /*0040*/  CS2R R18, SRZ ;  /* 0x0000000000127805 */ /* 0x000fe2000001ff00 */
[----:B------:R-:W3:Y:S01]  /*0050*/  S2R R24, SR_TID.X ;  /* 0x0000000000187919 */ /* 0x000ee20000002100 */
[----:B------:R-:W-:-:S03]  /*0060*/  ULDC.64 UR6, c[0x0][0x208] ;  /* 0x0000820000067ab9 */ /* 0x000fc60000000a00 */
[----:B------:R-:W4:Y:S08]  /*0070*/  LDC.64 R20, c[0x0][0x228] ;  /* 0x00008a00ff147b82 */ /* 0x000f300000000a00 */
[----:B------:R-:W5:Y:S01]  /*0080*/  LDC.64 R22, c[0x0][0x230] ;  /* 0x00008c00ff167b82 */ /* 0x000f620000000a00 */
[----:B-1----:R-:W-:Y:S01]  /*0090*/  IMAD.SHL.U32 R2, R0, 0x40, RZ ;  /* 0x0000004000027824 */ /* 0x002fe200078e00ff */
[----:B---3--:R-:W-:-:S04]  /*00a0*/  SHF.L.U32 R0, R24, 0x2, RZ ;  /* 0x0000000218007819 */ /* 0x008fc800000006ff */
[----:B------:R-:W-:-:S04]  /*00b0*/  LOP3.LUT R0, R2, 0x3c, R0, 0xf8, !PT ;  /* 0x0000003c02007812 */ /* 0x000fc800078ef800 */
[C---:B------:R-:W-:Y:S01]  /*00c0*/  ISETP.GE.AND P1, PT, R0.reuse, 0x1800, PT ;  /* 0x000018000000780c */ /* 0x040fe20003f26270 */
[----:B------:R-:W-:-:S05]  /*00d0*/  IMAD.HI R25, R0, 0x2aaaaaab, RZ ;  /* 0x2aaaaaab00197827 */ /* 0x000fca00078e02ff */
[----:B------:R-:W-:-:S04]  /*00e0*/  SHF.R.U32.HI R2, RZ, 0x1f, R25 ;  /* 0x0000001fff027819 */ /* 0x000fc80000011619 */
[----:B------:R-:W-:Y:S02]  /*00f0*/  LEA.HI.SX32 R25, R25, R2, 0x19 ;  /* 0x0000000219197211 */ /* 0x000fe400078fcaff */
[----:B------:R-:W1:Y:S03]  /*0100*/  LDC.64 R2, c[0x0][0x218] ;  /* 0x00008600ff027b82 */ /* 0x000e660000000a00 */
[----:B------:R-:W-:-:S04]  /*0110*/  IMAD R7, R25, -0x300, R0 ;  /* 0xfffffd0019077824 */ /* 0x000fc800078e0200 */
[----:B--2---:R-:W-:-:S05]  /*0120*/  IMAD.WIDE R4, R7, 0x4, R4 ;  /* 0x0000000407047825 */ /* 0x004fca00078e0204 */
[----:B------:R2:W3:Y:S01]  /*0130*/  @!P1 LDG.E.EL.128 R16, desc[UR6][R4.64] ;  /* 0x0000000604109981 */ /* 0x0004e2000c2e1d00 */
[----:B------:R-:W-:Y:S02]  /*0140*/  CS2R R12, SRZ ;  /* 0x00000000000c7805 */ /* 0x000fe4000001ff00 */
[----:B------:R-:W-:Y:S02]  /*0150*/  CS2R R14, SRZ ;  /* 0x00000000000e7805 */ /* 0x000fe4000001ff00 */
[----:B------:R-:W-:Y:S02]  /*0160*/  CS2R R8, SRZ ;  /* 0x0000000000087805 */ /* 0x000fe4000001ff00 */
[----:B------:R-:W-:Y:S01]  /*0170*/  CS2R R10, SRZ ;  /* 0x00000000000a7805 */ /* 0x000fe2000001ff00 */
[----:B----4-:R-:W-:-:S04]  /*0180*/  IMAD.WIDE R20, R7, 0x4, R20 ;  /* 0x0000000407147825 */ /* 0x010fc800078e0214 */
[C---:B0----5:R-:W-:Y:S01]  /*0190*/  IMAD.WIDE R22, R7.reuse, 0x4, R22 ;  /* 0x0000000407167825 */ /* 0x061fe200078e0216 */
[----:B--2---:R-:W-:Y:S01]  /*01a0*/  CS2R R4, SRZ ;  /* 0x0000000000047805 */ /* 0x004fe2000001ff00 */
[----:B------:R-:W5:Y:S02]  /*01b0*/  @!P1 LDG.E.EL.128 R8, desc[UR6][R20.64] ;  /* 0x0000000614089981 */ /* 0x000f64000c2e1d00 */
[----:B-1----:R-:W-:Y:S01]  /*01c0*/  IMAD.WIDE R2, R7, 0x4, R2 ;  /* 0x0000000407027825 */ /* 0x002fe200078e0202 */
[----:B------:R-:W-:-:S04]  /*01d0*/  CS2R R6, SRZ ;  /* 0x0000000000067805 */ /* 0x000fc8000001ff00 */
[----:B------:R0:W5:Y:S01]  /*01e0*/  @!P1 LDG.E.EL.128 R12, desc[UR6][R2.64] ;  /* 0x00000006020c9981 */ /* 0x000162000c2e1d00 */
[----:B------:R-:W-:-:S03]  /*01f0*/  SHF.R.U32.HI R28, RZ, 0x4, R24 ;  /* 0x00000004ff1c7819 */ /* 0x000fc60000011618 */
[----:B------:R1:W5:Y:S01]  /*0200*/  @!P1 LDG.E.EL.128 R4, desc[UR6][R22.64] ;  /* 0x0000000616049981 */ /* 0x000362000c2e1d00 */
[----:B------:R-:W-:Y:S01]  /*0210*/  SGXT.U32 R28, R28, 0x3 ;  /* 0x000000031c1c781a */ /* 0x000fe20000000000 */
[----:B------:R-:W-:Y:S01]  /*0220*/  IMAD R25, R25, 0x17d00, R0 ;  /* 0x00017d0019197824 */ /* 0x000fe200078e0200 */
[----:B------:R-:W-:Y:S01]  /*0230*/  MOV R0, 0xffffffff ;  /* 0xffffffff00007802 */ /* 0x000fe20000000f00 */
[----:B------:R-:W-:Y:S02]  /*0240*/  IMAD.MOV.U32 R24, RZ, RZ, -0x8 ;  /* 0xfffffff8ff187424 */ /* 0x000fe400078e00ff */
[----:B------:R-:W-:Y:S02]  /*0250*/  IMAD R28, R28, 0x300, R25 ;  /* 0x000003001c1c7824 */ /* 0x000fe400078e0219 */
[----:B------:R-:W-:Y:S02]  /*0260*/  IMAD.MOV.U32 R25, RZ, RZ, RZ ;  /* 0x000000ffff197224 */ /* 0x000fe400078e00ff */
[----:B---3--:R-:W-:Y:S01]  /*0270*/  FADD R16, R16, 0.0010000000474974513054 ;  /* 0x3a83126f10107421 */ /* 0x008fe20000000000 */
[----:B------:R-:W-:-:S03]  /*0280*/  FADD R17, R17, 0.0010000000474974513054 ;  /* 0x3a83126f11117421 */ /* 0x000fc60000000000 */
[----:B------:R-:W2:Y:S01]  /*0290*/  MUFU.SQRT R27, R16 ;  /* 0x00000010001b7308 */ /* 0x000ea20000002000 */
[----:B------:R-:W-:Y:S01]  /*02a0*/  FADD R26, R18, 0.0010000000474974513054 ;  /* 0x3a83126f121a7421 */ /* 0x000fe20000000000 */
[----:B------:R-:W-:-:S06]  /*02b0*/  FADD R19, R19, 0.0010000000474974513054 ;  /* 0x3a83126f13137421 */ /* 0x000fcc0000000000 */
[----:B------:R-:W3:Y:S01]  /*02c0*/  MUFU.SQRT R29, R17 ;  /* 0x00000011001d7308 */ /* 0x000ee20000002000 */
[----:B--2---:R-:W-:-:S07]  /*02d0*/  FSETP.GT.AND P6, PT, R27, 8.50705917302346158658e+37, PT ;  /* 0x7e8000001b00780b */ /* 0x004fce0003fc4000 */
[----:B------:R-:W2:Y:S08]  /*02e0*/  MUFU.SQRT R26, R26 ;  /* 0x0000001a001a7308 */ /* 0x000eb00000002000 */
[----:B------:R-:W4:Y:S01]  /*02f0*/  MUFU.SQRT R19, R19 ;  /* 0x0000001300137308 */ /* 0x000f220000002000 */
[----:B---3--:R-:W-:Y:S01]  /*0300*/  FSETP.GT.AND P2, PT, R29, 8.50705917302346158658e+37, PT ;  /* 0x7e8000001d00780b */ /* 0x008fe20003f44000 */
[----:B------:R-:W-:Y:S01]  /*0310*/  IMAD.MOV.U32 R18, RZ, RZ, 0x3e800000 ;  /* 0x3e800000ff127424 */ /* 0x000fe200078e00ff */
[C---:B------:R-:W-:Y:S01]  /*0320*/  FSETP.GEU.AND P0, PT, R27.reuse, 1.175494350822287508e-38, PT ;  /* 0x008000001b00780b */ /* 0x040fe20003f0e000 */
[----:B------:R-:W-:-:S03]  /*0330*/  @P6 FMUL R27, R27, 0.25 ;  /* 0x3e8000001b1b6820 */ /* 0x000fc60000400000 */
[----:B0-----:R-:W-:Y:S02]  /*0340*/  FSEL R2, R18, 1, P6 ;  /* 0x3f80000012027808 */ /* 0x001fe40003000000 */
[----:B--2---:R-:W-:Y:S02]  /*0350*/  FSETP.GT.AND P4, PT, R26, 8.50705917302346158658e+37, PT ;  /* 0x7e8000001a00780b */ /* 0x004fe40003f84000 */
[----:B------:R-:W-:Y:S02]  /*0360*/  FSETP.GEU.AND P3, PT, R29, 1.175494350822287508e-38, PT ;  /* 0x008000001d00780b */ /* 0x000fe40003f6e000 */
[----:B----4-:R-:W-:Y:S01]  /*0370*/  FSETP.GT.AND P6, PT, R19, 8.50705917302346158658e+37, PT ;  /* 0x7e8000001300780b */ /* 0x010fe20003fc4000 */
[----:B------:R-:W-:Y:S01]  /*0380*/  @P2 FMUL R29, R29, 0.25 ;  /* 0x3e8000001d1d2820 */ /* 0x000fe20000400000 */
[----:B------:R-:W-:Y:S02]  /*0390*/  FSEL R3, R18, 1, P2 ;  /* 0x3f80000012037808 */ /* 0x000fe40001000000 */
[----:B------:R-:W-:-:S02]  /*03a0*/  FSETP.GEU.AND P5, PT, R26, 1.175494350822287508e-38, PT ;  /* 0x008000001a00780b */ /* 0x000fc40003fae000 */
[----:B------:R-:W-:-:S03]  /*03b0*/  FSETP.GEU.AND P2, PT, R19, 1.175494350822287508e-38, PT ;  /* 0x008000001300780b */ /* 0x000fc60003f4e000 */
[----:B------:R-:W-:Y:S01]  /*03c0*/  @P4 FMUL R26, R26, 0.25 ;  /* 0x3e8000001a1a4820 */ /* 0x000fe20000400000 */
[----:B------:R-:W-:Y:S01]  /*03d0*/  @!P0 FMUL R27, R27, 16777216 ;  /* 0x4b8000001b1b8820 */ /* 0x000fe20000400000 */
[----:B------:R-:W-:Y:S02]  /*03e0*/  @!P3 FMUL R29, R29, 16777216 ;  /* 0x4b8000001d1db820 */ /* 0x000fe40000400000 */
[----:B------:R-:W-:-:S04]  /*03f0*/  @P6 FMUL R19, R19, 0.25 ;  /* 0x3e80000013136820 */ /* 0x000fc80000400000 */
[----:B------:R-:W-:Y:S02]  /*0400*/  @!P5 FMUL R26, R26, 16777216 ;  /* 0x4b8000001a1ad820 */ /* 0x000fe40000400000 */
[----:B------:R-:W-:Y:S01]  /*0410*/  @!P2 FMUL R19, R19, 16777216 ;  /* 0x4b8000001313a820 */ /* 0x000fe20000400000 */
[----:B------:R-:W0:Y:S01]  /*0420*/  MUFU.RCP R17, R27 ;  /* 0x0000001b00117308 */ /* 0x000e220000001000 */
[----:B-1----:R-:W-:-:S07]  /*0430*/  FSEL R23, R18, 1, P4 ;  /* 0x3f80000012177808 */ /* 0x002fce0002000000 */
[----:B------:R1:W2:Y:S01]  /*0440*/  MUFU.RCP R16, R29 ;  /* 0x0000001d00107308 */ /* 0x0002a20000001000 */
[----:B------:R-:W-:-:S07]  /*0450*/  FSEL R18, R18, 1, P6 ;  /* 0x3f80000012127808 */ /* 0x000fce0003000000 */
[----:B------:R-:W3:Y:S08]  /*0460*/  MUFU.RCP R20, R26 ;  /* 0x0000001a00147308 */ /* 0x000ef00000001000 */
[----:B------:R-:W4:Y:S01]  /*0470*/  MUFU.RCP R21, R19 ;  /* 0x0000001300157308 */ /* 0x000f220000001000 */
[----:B------:R-:W-:Y:S01]  /*0480*/  @!P0 FMUL R2, R2, 16777216 ;  /* 0x4b80000002028820 */ /* 0x000fe20000400000 */
[----:B------:R-:W-:Y:S01]  /*0490*/  @!P3 FMUL R3, R3, 16777216 ;  /* 0x4b8000000303b820 */ /* 0x000fe20000400000 */
[----:B------:R-:W-:Y:S01]  /*04a0*/  @!P5 FMUL R23, R23, 16777216 ;  /* 0x4b8000001717d820 */ /* 0x000fe20000400000 */
[----:B------:R-:W-:Y:S01]  /*04b0*/  @!P2 FMUL R18, R18, 16777216 ;  /* 0x4b8000001212a820 */ /* 0x000fe20000400000 */
[----:B-1----:R-:W-:Y:S01]  /*04c0*/  HFMA2.MMA R29, -RZ, RZ, 0, 0 ;  /* 0x00000000ff1d7435 */ /* 0x002fe200000001ff */
[----:B0-----:R-:W-:Y:S01]  /*04d0*/  FMUL R2, R17, R2 ;  /* 0x0000000211027220 */ /* 0x001fe20000400000 */
[----:B--2---:R-:W-:Y:S01]  /*04e0*/  FMUL R3, R16, R3 ;  /* 0x0000000310037220 */ /* 0x004fe20000400000 */
[----:B---3--:R-:W-:Y:S01]  /*04f0*/  FMUL R20, R20, R23 ;  /* 0x0000001714147220 */ /* 0x008fe20000400000 */
[----:B------:R-:W-:Y:S01]  /*0500*/  CS2R R26, SRZ ;  /* 0x00000000001a7805 */ /* 0x000fe2000001ff00 */
[----:B----4-:R-:W-:-:S07]  /*0510*/  FMUL R21, R21, R18 ;  /* 0x0000001215157220 */ /* 0x010fce0000400000 */
.L_x_0:
[----:B------:R-:W0:Y:S01]  /*0520*/  LDC.64 R22, c[0x0][0x210] ;  /* 0x00008400ff167b82 */ /* 0x000e220000000a00 */
[----:B------:R-:W-:Y:S02]  /*0530*/  CS2R R16, SRZ ;  /* 0x0000000000107805 */ /* 0x000fe4000001ff00 */
[----:B------:R-:W-:Y:S01]  /*0540*/  CS2R R18, SRZ ;  /* 0x0000000000127805 */ /* 0x000fe2000001ff00 */
[----:B0-----:R-:W-:-:S05]  /*0550*/  IMAD.WIDE R22, R28, 0x4, R22 ;  /* 0x000000041c167825 */ /* 0x001fca00078e0216 */
[----:B------:R-:W2:Y:S01]  /*0560*/  @!P1 LDG.E.EF.128 R16, desc[UR6][R22.64] ;  /* 0x0000000616109981 */ /* 0x000ea2000c0e1d00 */
[----:B------:R-:W-:Y:S01]  /*0570*/  IADD3 R24, P0, R24, 0x8, RZ ;  /* 0x0000000818187810 */ /* 0x000fe20007f1e0ff */
[----:B------:R-:W-:-:S03]  /*0580*/  VIADD R28, R28, 0x1800 ;  /* 0x000018001c1c7836 */ /* 0x000fc60000000000 */
[----:B------:R-:W-:Y:S02]  /*0590*/  IADD3.X R0, RZ, R0, RZ, P0, !PT ;  /* 0x00000000ff007210 */ /* 0x000fe400007fe4ff */
[----:B------:R-:W-:-:S04]  /*05a0*/  ISETP.GE.U32.AND P0, PT, R24, 0x78, PT ;  /* 0x000000781800780c */ /* 0x000fc80003f06070 */
[----:B------:R-:W-:Y:S02]  /*05b0*/  ISETP.GE.U32.AND.EX P0, PT, R0, RZ, PT, P0 ;  /* 0x000000ff0000720c */ /* 0x000fe40003f06100 */
[----:B--2---:R-:W-:Y:S02]  /*05c0*/  SEL R19, R19, RZ, !P1 ;  /* 0x000000ff13137207 */ /* 0x004fe40004800000 */
[----:B------:R-:W-:Y:S02]  /*05d0*/  SEL R18, R18, RZ, !P1 ;  /* 0x000000ff12127207 */ /* 0x000fe40004800000 */
[----:B------:R-:W-:Y:S01]  /*05e0*/  SEL R17, R17, RZ, !P1 ;  /* 0x000000ff11117207 */ /* 0x000fe20004800000 */
[----:B-----5:R-:W-:Y:S01]  /*05f0*/  FADD R22, R19, -R15 ;  /* 0x8000000f13167221 */ /* 0x020fe20000000000 */
[----:B------:R-:W-:Y:S01]  /*0600*/  SEL R16, R16, RZ, !P1 ;  /* 0x000000ff10107207 */ /* 0x000fe20004800000 */
[----:B------:R-:W-:Y:S02]  /*0610*/  FADD R19, R18, -R14 ;  /* 0x8000000e12137221 */ /* 0x000fe40000000000 */
[----:B------:R-:W-:Y:S01]  /*0620*/  FADD R18, R17, -R13 ;  /* 0x8000000d11127221 */ /* 0x000fe20000000000 */
[----:B------:R-:W-:Y:S01]  /*0630*/  FMUL R22, R21, R22 ;  /* 0x0000001615167220 */ /* 0x000fe20000400000 */
[----:B------:R-:W-:Y:S01]  /*0640*/  FADD R17, R16, -R12 ;  /* 0x8000000c10117221 */ /* 0x000fe20000000000 */
[----:B------:R-:W-:Y:S01]  /*0650*/  FMUL R19, R20, R19 ;  /* 0x0000001314137220 */ /* 0x000fe20000400000 */
[----:B------:R-:W-:Y:S01]  /*0660*/  FMUL R18, R3, R18 ;  /* 0x0000001203127220 */ /* 0x000fe20000400000 */
[----:B------:R-:W-:Y:S01]  /*0670*/  FFMA R22, R22, R11, R7 ;  /* 0x0000000b16167223 */ /* 0x000fe20000000007 */
[----:B------:R-:W-:Y:S01]  /*0680*/  FMUL R17, R2, R17 ;  /* 0x0000001102117220 */ /* 0x000fe20000400000 */
[----:B------:R-:W-:Y:S01]  /*0690*/  FFMA R19, R19, R10, R6 ;  /* 0x0000000a13137223 */ /* 0x000fe20000000006 */
[----:B------:R-:W-:-:S02]  /*06a0*/  FFMA R18, R18, R9, R5 ;  /* 0x0000000912127223 */ /* 0x000fc40000000005 */
[----:B------:R-:W-:Y:S01]  /*06b0*/  FFMA R17, R17, R8, R4 ;  /* 0x0000000811117223 */ /* 0x000fe20000000004 */
[----:B------:R-:W-:Y:S02]  /*06c0*/  FSETP.GEU.AND P5, PT, R22, RZ, PT ;  /* 0x000000ff1600720b */ /* 0x000fe40003fae000 */
[----:B------:R-:W-:Y:S02]  /*06d0*/  FSETP.GEU.AND P4, PT, R19, RZ, PT ;  /* 0x000000ff1300720b */ /* 0x000fe40003f8e000 */
[----:B------:R-:W-:Y:S02]  /*06e0*/  FSETP.GEU.AND P3, PT, R18, RZ, PT ;  /* 0x000000ff1200720b */ /* 0x000fe40003f6e000 */
[----:B------:R-:W-:Y:S02]  /*06f0*/  FSETP.GEU.AND P2, PT, R17, RZ, PT ;  /* 0x000000ff1100720b */ /* 0x000fe40003f4e000 */
[----:B------:R-:W-:Y:S02]  /*0700*/  FSEL R22, R22, RZ, P5 ;  /* 0x000000ff16167208 */ /* 0x000fe40002800000 */
[----:B------:R-:W-:-:S02]  /*0710*/  FSEL R19, R19, RZ, P4 ;  /* 0x000000ff13137208 */ /* 0x000fc40002000000 */
[----:B------:R-:W-:Y:S01]  /*0720*/  FSEL R18, R18, RZ, P3 ;  /* 0x000000ff12127208 */ /* 0x000fe20001800000 */
[----:B------:R-:W-:Y:S01]  /*0730*/  @!P1 FADD R27, R22, R27 ;  /* 0x0000001b161b9221 */ /* 0x000fe20000000000 */
[----:B------:R-:W-:Y:S01]  /*0740*/  FSEL R16, R17, RZ, P2 ;  /* 0x000000ff11107208 */ /* 0x000fe20001000000 */
[----:B------:R-:W-:Y:S02]  /*0750*/  @!P1 FADD R26, R19, R26 ;  /* 0x0000001a131a9221 */ /* 0x000fe40000000000 */
[----:B------:R-:W-:Y:S02]  /*0760*/  @!P1 FADD R25, R18, R25 ;  /* 0x0000001912199221 */ /* 0x000fe40000000000 */
[----:B------:R-:W-:Y:S01]  /*0770*/  @!P1 FADD R29, R16, R29 ;  /* 0x0000001d101d9221 */ /* 0x000fe20000000000 */
[----:B------:R-:W-:Y:S06]  /*0780*/  @!P0 BRA `(.L_x_0) ;  /* 0xfffffffc00648947 */ /* 0x000fec000383ffff */
[----:B------:R-:W0:Y:S01]  /*0790*/  S2R R2, SR_TID.X ;  /* 0x0000000000027919 */ /* 0x000e220000002100 */
[----:B------:R-:W1:Y:S01]  /*07a0*/  S2UR UR5, SR_CgaCtaId ;  /* 0x00000000000579c3 */ /* 0x000e620000008800 */
[----:B------:R-:W-:Y:S01]  /*07b0*/  UMOV UR4, 0x400 ;  /* 0x0000040000047882 */ /* 0x000fe20000000000 */
[----:B------:R-:W2:Y:S04]  /*07c0*/  SHFL.BFLY PT, R4, R29, 0x10, 0x1f ;  /* 0x0e001f001d047f89 */ /* 0x000ea800000e0000 */
[----:B------:R-:W3:Y:S04]  /*07d0*/  SHFL.BFLY PT, R6, R25, 0x10, 0x1f ;  /* 0x0e001f0019067f89 */ /* 0x000ee800000e0000 */
[----:B------:R-:W4:Y:S04]  /*07e0*/  SHFL.BFLY PT, R5, R26, 0x10, 0x1f ;  /* 0x0e001f001a057f89 */ /* 0x000f2800000e0000 */
[----:B------:R-:W5:Y:S01]  /*07f0*/  SHFL.BFLY PT, R8, R27, 0x10, 0x1f ;  /* 0x0e001f001b087f89 */ /* 0x000f6200000e0000 */
[----:B------:R-:W5:Y:S01]  /*0800*/  S2R R23, SR_CTAID.X ;  /* 0x0000000000177919 */ /* 0x000f620000002500 */
[----:B-1----:R-:W-:Y:S01]  /*0810*/  UPRMT UR4, UR5, 0x654, UR4 ;  /* 0x0000065405047896 */ /* 0x002fe20008000004 */
[----:B--2---:R-:W-:Y:S01]  /*0820*/  FADD R29, R29, R4 ;  /* 0x000000041d1d7221 */ /* 0x004fe20000000000 */
[C---:B0-----:R-:W-:Y:S01]  /*0830*/  SHF.L.U32 R15, R2.reuse, 0x2, RZ ;  /* 0x00000002020f7819 */ /* 0x041fe200000006ff */
[----:B---3--:R-:W-:Y:S01]  /*0840*/  FADD R25, R25, R6 ;  /* 0x0000000619197221 */ /* 0x008fe20000000000 */
[----:B------:R-:W-:-:S02]  /*0850*/  LOP3.LUT P0, RZ, R2, 0x10, RZ, 0xc0, !PT ;  /* 0x0000001002ff7812 */ /* 0x000fc4000780c0ff */
[----:B------:R-:W-:Y:S01]  /*0860*/  LOP3.LUT R0, R15, 0x3c, RZ, 0xc0, !PT ;  /* 0x0000003c0f007812 */ /* 0x000fe200078ec0ff */
[----:B----4-:R-:W-:Y:S01]  /*0870*/  FADD R13, R26, R5 ;  /* 0x000000051a0d7221 */ /* 0x010fe20000000000 */
[----:B------:R-:W-:Y:S01]  /*0880*/  SHF.R.U32.HI R10, RZ, 0x3, R2 ;  /* 0x00000003ff0a7819 */ /* 0x000fe20000011602 */
[----:B-----5:R-:W-:Y:S02]  /*0890*/  FADD R27, R27, R8 ;  /* 0x000000081b1b7221 */ /* 0x020fe40000000000 */
[----:B------:R-:W-:Y:S01]  /*08a0*/  IMAD.SHL.U32 R3, R0, 0x10, RZ ;  /* 0x0000001000037824 */ /* 0x000fe200078e00ff */
[----:B------:R-:W-:-:S04]  /*08b0*/  ISETP.GE.AND P1, PT, R2, 0x100, PT ;  /* 0x000001000200780c */ /* 0x000fc80003f26270 */
[----:B------:R-:W-:-:S05]  /*08c0*/  LOP3.LUT R10, R3, 0xc, R10, 0xf8, !PT ;  /* 0x0000000c030a7812 */ /* 0x000fca00078ef80a */
[----:B------:R-:W-:Y:S01]  /*08d0*/  @!P0 STS [R10+UR4], R29 ;  /* 0x0000001d0a008988 */ /* 0x000fe20008000804 */
[----:B------:R-:W-:-:S03]  /*08e0*/  SHF.L.U32 R23, R23, 0x6, RZ ;  /* 0x0000000617177819 */ /* 0x000fc600000006ff */
[----:B------:R-:W-:Y:S04]  /*08f0*/  @!P0 STS [R10+UR4+0x10], R25 ;  /* 0x000010190a008988 */ /* 0x000fe80008000804 */
[----:B------:R-:W-:Y:S04]  /*0900*/  @!P0 STS [R10+UR4+0x20], R13 ;  /* 0x0000200d0a008988 */ /* 0x000fe80008000804 */
[----:B------:R-:W-:Y:S01]  /*0910*/  @!P0 STS [R10+UR4+0x30], R27 ;  /* 0x0000301b0a008988 */ /* 0x000fe20008000804 */
[----:B------:R-:W-:Y:S01]  /*0920*/  BAR.SYNC.DEFER_BLOCKING 0x0 ;  /* 0x0000000000007b1d */ /* 0x000fe20000010000 */
[----:B------:R-:W-:-:S04]  /*0930*/  LOP3.LUT P0, RZ, R2, 0x3, RZ, 0xc0, !PT ;  /* 0x0000000302ff7812 */ /* 0x000fc8000780c0ff */
[----:B------:R-:W-:Y:S01]  /*0940*/  ISETP.LT.AND P0, PT, R2, 0x100, !P0 ;  /* 0x000001000200780c */ /* 0x000fe20004701270 */
[----:B------:R-:W0:Y:S04]  /*0950*/  @!P1 LDS R7, [R15+UR4] ;  /* 0x000000040f079984 */ /* 0x000e280008000800 */
[----:B------:R-:W1:Y:S04]  /*0960*/  @!P1 LDS R9, [R15+UR4+0x200] ;  /* 0x000200040f099984 */ /* 0x000e680008000800 */
[----:B0-----:R-:W0:Y:S04]  /*0970*/  SHFL.BFLY PT, R4, R7, 0x2, 0x1f ;  /* 0x0c401f0007047f89 */ /* 0x001e2800000e0000 */
[----:B-1----:R-:W1:Y:S01]  /*0980*/  SHFL.BFLY PT, R8, R9, 0x2, 0x1f ;  /* 0x0c401f0009087f89 */ /* 0x002e6200000e0000 */
[----:B0-----:R-:W-:Y:S01]  /*0990*/  FADD R6, R7, R4 ;  /* 0x0000000407067221 */ /* 0x001fe20000000000 */
[----:B-1----:R-:W-:-:S04]  /*09a0*/  FADD R11, R9, R8 ;  /* 0x00000008090b7221 */ /* 0x002fc80000000000 */
[----:B------:R-:W0:Y:S01]  /*09b0*/  SHFL.BFLY PT, R5, R6, 0x1, 0x1f ;  /* 0x0c201f0006057f89 */ /* 0x000e2200000e0000 */
[----:B------:R-:W-:-:S03]  /*09c0*/  LOP3.LUT R9, R23, 0x3f, R2, 0xf8, !PT ;  /* 0x0000003f17097812 */ /* 0x000fc600078ef802 */
[----:B------:R-:W1:Y:S01]  /*09d0*/  SHFL.BFLY PT, R4, R11, 0x1, 0x1f ;  /* 0x0c201f000b047f89 */ /* 0x000e6200000e0000 */
[----:B0-----:R-:W-:Y:S01]  /*09e0*/  FADD R8, R6, R5 ;  /* 0x0000000506087221 */ /* 0x001fe20000000000 */
[----:B-1----:R-:W-:-:S04]  /*09f0*/  FADD R10, R11, R4 ;  /* 0x000000040b0a7221 */ /* 0x002fc80000000000 */
[----:B------:R-:W-:Y:S01]  /*0a00*/  @P0 STS [R15+UR4], R8 ;  /* 0x000000080f000988 */ /* 0x000fe20008000804 */
[----:B------:R-:W-:-:S03]  /*0a10*/  VIADD R11, R3, UR4 ;  /* 0x00000004030b7c36 */ /* 0x000fc60008000000 */
[----:B------:R-:W-:Y:S01]  /*0a20*/  @P0 STS [R15+UR4+0x200], R10 ;  /* 0x0002000a0f000988 */ /* 0x000fe20008000804 */
[----:B------:R-:W-:Y:S01]  /*0a30*/  IMAD R11, R0, -0xc, R11 ;  /* 0xfffffff4000b7824 */ /* 0x000fe200078e020b */
[----:B------:R-:W-:Y:S01]  /*0a40*/  BAR.SYNC.DEFER_BLOCKING 0x0 ;  /* 0x0000000000007b1d */ /* 0x000fe20000010000 */
[C---:B------:R-:W-:Y:S02]  /*0a50*/  LOP3.LUT P0, RZ, R2.reuse, 0x40, RZ, 0xc0, !PT ;  /* 0x0000004002ff7812 */ /* 0x040fe4000780c0ff */
[----:B------:R-:W-:Y:S02]  /*0a60*/  LOP3.LUT R2, R2, 0x3f, RZ, 0xc0, !PT ;  /* 0x0000003f02027812 */ /* 0x000fe400078ec0ff */
[----:B------:R-:W-:Y:S02]  /*0a70*/  ISETP.LT.AND P0, PT, R9, 0x1800, !P0 ;  /* 0x000018000900780c */ /* 0x000fe40004701270 */
[----:B------:R-:W-:Y:S01]  /*0a80*/  LEA R0, R2, UR4, 0x2 ;  /* 0x0000000402007c11 */ /* 0x000fe2000f8e10ff */
[----:B------:R-:W-:Y:S04]  /*0a90*/  LDS R4, [R3+UR4] ;  /* 0x0000000403047984 */ /* 0x000fe80008000800 */
[----:B------:R-:W-:Y:S04]  /*0aa0*/  LDS R5, [R3+UR4+0x10] ;  /* 0x0000100403057984 */ /* 0x000fe80008000800 */
[----:B------:R-:W-:Y:S04]  /*0ab0*/  LDS R6, [R3+UR4+0x20] ;  /* 0x0000200403067984 */ /* 0x000fe80008000800 */
[----:B------:R-:W0:Y:S01]  /*0ac0*/  LDS R7, [R3+UR4+0x30] ;  /* 0x0000300403077984 */ /* 0x000e220008000800 */
[----:B------:R-:W-:Y:S06]  /*0ad0*/  BAR.SYNC.DEFER_BLOCKING 0x0 ;  /* 0x0000000000007b1d */ /* 0x000fec0000010000 */
[----:B0-----:R0:W-:Y:S02]  /*0ae0*/  STS.128 [R11], R4 ;  /* 0x000000040b007388 */ /* 0x0011e40000000c00 */
[----:B------:R-:W-:Y:S06]  /*0af0*/  BAR.SYNC.DEFER_BLOCKING 0x0 ;  /* 0x0000000000007b1d */ /* 0x000fec0000010000 */
[----:B0-----:R-:W-:Y:S05]  /*0b00*/  @!P0 EXIT ;  /* 0x000000000000894d */ /* 0x001fea0003800000 */
[----:B------:R-:W0:Y:S01]  /*0b10*/  LDS R5, [R0] ;  /* 0x0000000000057984 */ /* 0x000e220000000800 */
[----:B------:R-:W1:Y:S02]  /*0b20*/  LDC.64 R2, c[0x0][0x238] ;  /* 0x00008e00ff027b82 */ /* 0x000e640000000a00 */
[----:B-1----:R-:W-:-:S05]  /*0b30*/  IMAD.WIDE R2, R9, 0x4, R2 ;  /* 0x0000000409027825 */ /* 0x002fca00078e0202 */
[----:B0-----:R-:W-:Y:S01]  /*0b40*/  STG.E desc[UR6][R2.64], R5 ;  /* 0x0000000502007986 */ /* 0x001fe2000c101906 */
[----:B------:R-:W-:Y:S05]  /*0b50*/  EXIT ;  /* 0x000000000000794d */ /* 0x000fea0003800000 */
.L_x_1:
[----:B------:R-:W-:-:S00]  /*0b60*/  BRA `(.L_x_1) ;  /* 0xfffffffc00fc7947 */ /* 0x000fc0000383ffff */
[----:B------:R-:W-:-:S00]  /*0b70*/  NOP ;  /* 0x0000000000007918 */ /* 0x000fc00000000000 */
        /* <DEDUP_REMOVED lines=8> */
.L_x_2:


//--------------------- .nv.global.init           --------------------------
	.section	.nv.global.init,"aw",@progbits
.nv.global.init:
	.type		_$_str,@object
	.size		_$_str,(_$_str_$_2 - _$_str)
_$_str:
        /*0000*/ 	.byte	0x5f, 0x5f, 0x43, 0x55, 0x44, 0x41, 0x5f, 0x46, 0x54, 0x5a, 0x00
	.type		_$_str_$_2,@object
	.size		_$_str_$_2,(.L_1 - _$_str_$_2)
_$_str_$_2:
        /*000b*/ 	.byte	0x5f, 0x5f, 0x43, 0x55, 0x44, 0x41, 0x5f, 0x50, 0x52, 0x45, 0x43, 0x5f, 0x53, 0x51, 0x52, 0x54
        /*001b*/ 	.byte	0x00
.L_1:


//--------------------- .nv.shared.triton_red_fused__native_batch_norm_legit_no_training_mean_relu_3 --------------------------
	.section	.nv.shared.triton_red_fused__native_batch_norm_legit_no_training_mean_relu_3,"aw",@nobits
	.sectionflags	@""
	.align	16
	.zero		1024


//--------------------- .nv.constant0.triton_red_fused__native_batch_norm_legit_no_training_mean_relu_3 --------------------------
	.section	.nv.constant0.triton_red_fused__native_batch_norm_legit_no_training_mean_relu_3,"a",@progbits
	.sectionflags	@""
	.align	4
.nv.constant0.triton_red_fused__native_batch_norm_legit_no_training_mean_relu_3:
	.zero		584
